//
// Generated by NVIDIA NVVM Compiler
//
// Compiler Build ID: CL-36424714
// Cuda compilation tools, release 13.0, V13.0.88
// Based on NVVM 20.0.0
//

.version 9.0
.target sm_100
.address_size 64

	// .globl	_Z10set_vectorifPf

.visible .entry _Z10set_vectorifPf(
	.param .u32 _Z10set_vectorifPf_param_0,
	.param .f32 _Z10set_vectorifPf_param_1,
	.param .u64 .ptr .align 1 _Z10set_vectorifPf_param_2
)
{
	.reg .pred 	%p<2>;
	.reg .b32 	%r<6>;
	.reg .b32 	%f<2>;
	.reg .b64 	%rd<5>;

	ld.param.u32 	%r2, [_Z10set_vectorifPf_param_0];
	ld.param.f32 	%f1, [_Z10set_vectorifPf_param_1];
	ld.param.u64 	%rd1, [_Z10set_vectorifPf_param_2];
	mov.u32 	%r3, %tid.x;
	mov.u32 	%r4, %ctaid.x;
	mov.u32 	%r5, %ntid.x;
	mad.lo.s32 	%r1, %r4, %r5, %r3;
	setp.ge.s32 	%p1, %r1, %r2;
	@%p1 bra 	$L__BB0_2;
	cvta.to.global.u64 	%rd2, %rd1;
	mul.wide.s32 	%rd3, %r1, 4;
	add.s64 	%rd4, %rd2, %rd3;
	st.global.f32 	[%rd4], %f1;
$L__BB0_2:
	ret;

}
	// .globl	_Z17set_vector_risingifPf
.visible .entry _Z17set_vector_risingifPf(
	.param .u32 _Z17set_vector_risingifPf_param_0,
	.param .f32 _Z17set_vector_risingifPf_param_1,
	.param .u64 .ptr .align 1 _Z17set_vector_risingifPf_param_2
)
{
	.reg .pred 	%p<2>;
	.reg .b32 	%r<10>;
	.reg .b32 	%f<4>;
	.reg .b64 	%rd<5>;

	ld.param.u32 	%r3, [_Z17set_vector_risingifPf_param_0];
	ld.param.f32 	%f1, [_Z17set_vector_risingifPf_param_1];
	ld.param.u64 	%rd1, [_Z17set_vector_risingifPf_param_2];
	mov.u32 	%r4, %tid.x;
	mov.u32 	%r5, %ctaid.x;
	mov.u32 	%r1, %ntid.x;
	mad.lo.s32 	%r2, %r5, %r1, %r4;
	setp.ge.s32 	%p1, %r2, %r3;
	@%p1 bra 	$L__BB1_2;
	cvta.to.global.u64 	%rd2, %rd1;
	mov.u32 	%r6, %tid.y;
	mov.u32 	%r7, %nctaid.x;
	mul.lo.s32 	%r8, %r6, %r7;
	mad.lo.s32 	%r9, %r8, %r1, %r2;
	cvt.rn.f32.u32 	%f2, %r9;
	mul.f32 	%f3, %f1, %f2;
	mul.wide.s32 	%rd3, %r2, 4;
	add.s64 	%rd4, %rd2, %rd3;
	st.global.f32 	[%rd4], %f3;
$L__BB1_2:
	ret;

}


// ===== COMPILED SASS (sm_100) =====

	.target	sm_100

	.elftype	@"ET_EXEC"


//--------------------- .note.nv.tkinfo           --------------------------
	.section	.note.nv.tkinfo,"",@"SHT_NOTE"
	.sectionflags	@"SHF_NOTE_NV_TKINFO"
	.tkinfo
        /*0018*/ 	.word	0x00000002
        /*0030*/ 	.string	""
        /*0030*/ 	.string	"ptxas"
        /*0030*/ 	.string	"Cuda compilation tools, release 13.0, V13.0.88"
        /*0030*/ 	.string	"Build cuda_13.0.r13.0/compiler.36424714_0"
        /*0030*/ 	.string	"-arch sm_100 -m 64 "



//--------------------- .note.nv.cuinfo           --------------------------
	.section	.note.nv.cuinfo,"",@"SHT_NOTE"
	.sectionflags	@"SHF_NOTE_NV_CUINFO"
        /*0018*/ 	.short	0x0002
        /*001a*/ 	.short	0x0064
        /*001c*/ 	.short	0x0082
	.zero		2


//--------------------- .nv.info                  --------------------------
	.section	.nv.info,"",@"SHT_CUDA_INFO"
	.align	4


	//----- nvinfo : EIATTR_REGCOUNT
	.align		4
        /*0000*/ 	.byte	0x04, 0x2f
        /*0002*/ 	.short	(.L_1 - .L_0)
	.align		4
.L_0:
        /*0004*/ 	.word	index@(_Z10set_vectorifPf)
        /*0008*/ 	.word	0x0000000a


	//----- nvinfo : EIATTR_FRAME_SIZE
	.align		4
.L_1:
        /*000c*/ 	.byte	0x04, 0x11
        /*000e*/ 	.short	(.L_3 - .L_2)
	.align		4
.L_2:
        /*0010*/ 	.word	index@(_Z10set_vectorifPf)
        /*0014*/ 	.word	0x00000000


	//----- nvinfo : EIATTR_REGCOUNT
	.align		4
.L_3:
        /*0018*/ 	.byte	0x04, 0x2f
        /*001a*/ 	.short	(.L_5 - .L_4)
	.align		4
.L_4:
        /*001c*/ 	.word	index@(_Z17set_vector_risingifPf)
        /*0020*/ 	.word	0x00000008


	//----- nvinfo : EIATTR_FRAME_SIZE
	.align		4
.L_5:
        /*0024*/ 	.byte	0x04, 0x11
        /*0026*/ 	.short	(.L_7 - .L_6)
	.align		4
.L_6:
        /*0028*/ 	.word	index@(_Z17set_vector_risingifPf)
        /*002c*/ 	.word	0x00000000


	//----- nvinfo : EIATTR_MIN_STACK_SIZE
	.align		4
.L_7:
        /*0030*/ 	.byte	0x04, 0x12
        /*0032*/ 	.short	(.L_9 - .L_8)
	.align		4
.L_8:
        /*0034*/ 	.word	index@(_Z17set_vector_risingifPf)
        /*0038*/ 	.word	0x00000000


	//----- nvinfo : EIATTR_MIN_STACK_SIZE
	.align		4
.L_9:
        /*003c*/ 	.byte	0x04, 0x12
        /*003e*/ 	.short	(.L_11 - .L_10)
	.align		4
.L_10:
        /*0040*/ 	.word	index@(_Z10set_vectorifPf)
        /*0044*/ 	.word	0x00000000
.L_11:


//--------------------- .nv.compat                --------------------------
	.section	.nv.compat,"",@"SHT_CUDA_COMPAT_INFO"
	.align	4
        /*0000*/ 	.byte	0x02, 0x09, 0x00, 0x00, 0x02, 0x02, 0x01, 0x00, 0x02, 0x05, 0x05, 0x00, 0x03, 0x07, 0x01, 0x01
        /*0010*/ 	.byte	0x02, 0x03, 0x00, 0x00, 0x02, 0x06, 0x01, 0x00, 0x04, 0x0b, 0x08, 0x00, 0x09, 0x00, 0x00, 0x00
        /*0020*/ 	.byte	0x00, 0x00, 0x00, 0x00


//--------------------- .nv.info._Z17set_vector_risingifPf --------------------------
	.section	.nv.info._Z17set_vector_risingifPf,"",@"SHT_CUDA_INFO"
	.sectionflags	@""
	.align	4


	//----- nvinfo : EIATTR_CUDA_API_VERSION
	.align		4
        /*0000*/ 	.byte	0x04, 0x37
        /*0002*/ 	.short	(.L_13 - .L_12)
.L_12:
        /*0004*/ 	.word	0x00000082


	//----- nvinfo : EIATTR_KPARAM_INFO
	.align		4
.L_13:
        /*0008*/ 	.byte	0x04, 0x17
        /*000a*/ 	.short	(.L_15 - .L_14)
.L_14:
        /*000c*/ 	.word	0x00000000
        /*0010*/ 	.short	0x0002
        /*0012*/ 	.short	0x0008
        /*0014*/ 	.byte	0x00, 0xf5, 0x21, 0x00


	//----- nvinfo : EIATTR_KPARAM_INFO
	.align		4
.L_15:
        /*0018*/ 	.byte	0x04, 0x17
        /*001a*/ 	.short	(.L_17 - .L_16)
.L_16:
        /*001c*/ 	.word	0x00000000
        /*0020*/ 	.short	0x0001
        /*0022*/ 	.short	0x0004
        /*0024*/ 	.byte	0x00, 0xf0, 0x11, 0x00


	//----- nvinfo : EIATTR_KPARAM_INFO
	.align		4
.L_17:
        /*0028*/ 	.byte	0x04, 0x17
        /*002a*/ 	.short	(.L_19 - .L_18)
.L_18:
        /*002c*/ 	.word	0x00000000
        /*0030*/ 	.short	0x0000
        /*0032*/ 	.short	0x0000
        /*0034*/ 	.byte	0x00, 0xf0, 0x11, 0x00


	//----- nvinfo : EIATTR_SPARSE_MMA_MASK
	.align		4
.L_19:
        /*0038*/ 	.byte	0x03, 0x50
        /*003a*/ 	.short	0x0000


	//----- nvinfo : EIATTR_MAXREG_COUNT
	.align		4
        /*003c*/ 	.byte	0x03, 0x1b
        /*003e*/ 	.short	0x00ff


	//----- nvinfo : EIATTR_MERCURY_ISA_VERSION
	.align		4
        /*0040*/ 	.byte	0x03, 0x5f
        /*0042*/ 	.short	0x0101


	//----- nvinfo : EIATTR_VRC_CTA_INIT_COUNT
	.align		4
        /*0044*/ 	.byte	0x02, 0x4a
	.zero		1
	.zero		1


	//----- nvinfo : EIATTR_EXIT_INSTR_OFFSETS
	.align		4
        /*0048*/ 	.byte	0x04, 0x1c
        /*004a*/ 	.short	(.L_21 - .L_20)


	//   ....[0]....
.L_20:
        /*004c*/ 	.word	0x00000070


	//   ....[1]....
        /*0050*/ 	.word	0x00000130


	//----- nvinfo : EIATTR_CBANK_PARAM_SIZE
	.align		4
.L_21:
        /*0054*/ 	.byte	0x03, 0x19
        /*0056*/ 	.short	0x0010


	//----- nvinfo : EIATTR_PARAM_CBANK
	.align		4
        /*0058*/ 	.byte	0x04, 0x0a
        /*005a*/ 	.short	(.L_23 - .L_22)
	.align		4
.L_22:
        /*005c*/ 	.word	index@(.nv.constant0._Z17set_vector_risingifPf)
        /*0060*/ 	.short	0x0380
        /*0062*/ 	.short	0x0010


	//----- nvinfo : EIATTR_SW_WAR
	.align		4
.L_23:
        /*0064*/ 	.byte	0x04, 0x36
        /*0066*/ 	.short	(.L_25 - .L_24)
.L_24:
        /*0068*/ 	.word	0x00000008
.L_25:


//--------------------- .nv.info._Z10set_vectorifPf --------------------------
	.section	.nv.info._Z10set_vectorifPf,"",@"SHT_CUDA_INFO"
	.sectionflags	@""
	.align	4


	//----- nvinfo : EIATTR_CUDA_API_VERSION
	.align		4
        /*0000*/ 	.byte	0x04, 0x37
        /*0002*/ 	.short	(.L_27 - .L_26)
.L_26:
        /*0004*/ 	.word	0x00000082


	//----- nvinfo : EIATTR_KPARAM_INFO
	.align		4
.L_27:
        /*0008*/ 	.byte	0x04, 0x17
        /*000a*/ 	.short	(.L_29 - .L_28)
.L_28:
        /*000c*/ 	.word	0x00000000
        /*0010*/ 	.short	0x0002
        /*0012*/ 	.short	0x0008
        /*0014*/ 	.byte	0x00, 0xf5, 0x21, 0x00


	//----- nvinfo : EIATTR_KPARAM_INFO
	.align		4
.L_29:
        /*0018*/ 	.byte	0x04, 0x17
        /*001a*/ 	.short	(.L_31 - .L_30)
.L_30:
        /*001c*/ 	.word	0x00000000
        /*0020*/ 	.short	0x0001
        /*0022*/ 	.short	0x0004
        /*0024*/ 	.byte	0x00, 0xf0, 0x11, 0x00


	//----- nvinfo : EIATTR_KPARAM_INFO
	.align		4
.L_31:
        /*0028*/ 	.byte	0x04, 0x17
        /*002a*/ 	.short	(.L_33 - .L_32)
.L_32:
        /*002c*/ 	.word	0x00000000
        /*0030*/ 	.short	0x0000
        /*0032*/ 	.short	0x0000
        /*0034*/ 	.byte	0x00, 0xf0, 0x11, 0x00


	//----- nvinfo : EIATTR_SPARSE_MMA_MASK
	.align		4
.L_33:
        /*0038*/ 	.byte	0x03, 0x50
        /*003a*/ 	.short	0x0000


	//----- nvinfo : EIATTR_MAXREG_COUNT
	.align		4
        /*003c*/ 	.byte	0x03, 0x1b
        /*003e*/ 	.short	0x00ff


	//----- nvinfo : EIATTR_MERCURY_ISA_VERSION
	.align		4
        /*0040*/ 	.byte	0x03, 0x5f
        /*0042*/ 	.short	0x0101


	//----- nvinfo : EIATTR_VRC_CTA_INIT_COUNT
	.align		4
        /*0044*/ 	.byte	0x02, 0x4a
	.zero		1
	.zero		1


	//----- nvinfo : EIATTR_EXIT_INSTR_OFFSETS
	.align		4
        /*0048*/ 	.byte	0x04, 0x1c
        /*004a*/ 	.short	(.L_35 - .L_34)


	//   ....[0]....
.L_34:
        /*004c*/ 	.word	0x00000070


	//   ....[1]....
        /*0050*/ 	.word	0x000000d0


	//----- nvinfo : EIATTR_CBANK_PARAM_SIZE
	.align		4
.L_35:
        /*0054*/ 	.byte	0x03, 0x19
        /*0056*/ 	.short	0x0010


	//----- nvinfo : EIATTR_PARAM_CBANK
	.align		4
        /*0058*/ 	.byte	0x04, 0x0a
        /*005a*/ 	.short	(.L_37 - .L_36)
	.align		4
.L_36:
        /*005c*/ 	.word	index@(.nv.constant0._Z10set_vectorifPf)
        /*0060*/ 	.short	0x0380
        /*0062*/ 	.short	0x0010


	//----- nvinfo : EIATTR_SW_WAR
	.align		4
.L_37:
        /*0064*/ 	.byte	0x04, 0x36
        /*0066*/ 	.short	(.L_39 - .L_38)
.L_38:
        /*0068*/ 	.word	0x00000008
.L_39:


//--------------------- .nv.callgraph             --------------------------
	.section	.nv.callgraph,"",@"SHT_CUDA_CALLGRAPH"
	.align	4
	.sectionentsize	8
	.align		4
        /*0000*/ 	.word	0x00000000
	.align		4
        /*0004*/ 	.word	0xffffffff
	.align		4
        /*0008*/ 	.word	0x00000000
	.align		4
        /*000c*/ 	.word	0xfffffffe
	.align		4
        /*0010*/ 	.word	0x00000000
	.align		4
        /*0014*/ 	.word	0xfffffffd
	.align		4
        /*0018*/ 	.word	0x00000000
	.align		4
        /*001c*/ 	.word	0xfffffffc


//--------------------- .text._Z17set_vector_risingifPf --------------------------
	.section	.text._Z17set_vector_risingifPf,"ax",@progbits
	.align	128
        .global         _Z17set_vector_risingifPf
        .type           _Z17set_vector_risingifPf,@function
        .size           _Z17set_vector_risingifPf,(.L_x_2 - _Z17set_vector_risingifPf)
        .other          _Z17set_vector_risingifPf,@"STO_CUDA_ENTRY STV_DEFAULT"
_Z17set_vector_risingifPf:
.text._Z17set_vector_risingifPf:
[----:B------:R-:W-:Y:S01]  /*0000*/  LDC R1, c[0x0][0x37c] ;  /* 0x0000df00ff017b82 */ /* 0x000fe20000000800 */
[----:B------:R-:W0:Y:S07]  /*0010*/  S2R R5, SR_TID.X ;  /* 0x0000000000057919 */ /* 0x000e2e0000002100 */
[----:B------:R-:W0:Y:S01]  /*0020*/  S2UR UR4, SR_CTAID.X ;  /* 0x00000000000479c3 */ /* 0x000e220000002500 */
[----:B------:R-:W1:Y:S07]  /*0030*/  LDCU UR5, c[0x0][0x380] ;  /* 0x00007000ff0577ac */ /* 0x000e6e0008000800 */
[----:B------:R-:W0:Y:S02]  /*0040*/  LDC R4, c[0x0][0x360] ;  /* 0x0000d800ff047b82 */ /* 0x000e240000000800 */
[----:B0-----:R-:W-:-:S05]  /*0050*/  IMAD R5, R4, UR4, R5 ;  /* 0x0000000404057c24 */ /* 0x001fca000f8e0205 */
[----:B-1----:R-:W-:-:S13]  /*0060*/  ISETP.GE.AND P0, PT, R5, UR5, PT ;  /* 0x0000000505007c0c */ /* 0x002fda000bf06270 */
[----:B------:R-:W-:Y:S05]  /*0070*/  @P0 EXIT ;  /* 0x000000000000094d */ /* 0x000fea0003800000 */
[----:B------:R-:W0:Y:S01]  /*0080*/  S2R R0, SR_TID.Y ;  /* 0x0000000000007919 */ /* 0x000e220000002200 */
[----:B------:R-:W0:Y:S01]  /*0090*/  LDCU UR4, c[0x0][0x370] ;  /* 0x00006e00ff0477ac */ /* 0x000e220008000800 */
[----:B------:R-:W1:Y:S01]  /*00a0*/  LDC.64 R2, c[0x0][0x388] ;  /* 0x0000e200ff027b82 */ /* 0x000e620000000a00 */
[----:B------:R-:W2:Y:S01]  /*00b0*/  LDCU UR6, c[0x0][0x384] ;  /* 0x00007080ff0677ac */ /* 0x000ea20008000800 */
[----:B-1----:R-:W-:-:S04]  /*00c0*/  IMAD.WIDE R2, R5, 0x4, R2 ;  /* 0x0000000405027825 */ /* 0x002fc800078e0202 */
[----:B0-----:R-:W-:Y:S01]  /*00d0*/  IMAD R0, R0, UR4, RZ ;  /* 0x0000000400007c24 */ /* 0x001fe2000f8e02ff */
[----:B------:R-:W0:Y:S03]  /*00e0*/  LDCU.64 UR4, c[0x0][0x358] ;  /* 0x00006b00ff0477ac */ /* 0x000e260008000a00 */
[----:B------:R-:W-:-:S05]  /*00f0*/  IMAD R0, R0, R4, R5 ;  /* 0x0000000400007224 */ /* 0x000fca00078e0205 */
[----:B------:R-:W-:-:S05]  /*0100*/  I2FP.F32.U32 R0, R0 ;  /* 0x0000000000007245 */ /* 0x000fca0000201000 */
[----:B--2---:R-:W-:-:S05]  /*0110*/  FMUL R5, R0, UR6 ;  /* 0x0000000600057c20 */ /* 0x004fca0008400000 */
[----:B0-----:R-:W-:Y:S01]  /*0120*/  STG.E desc[UR4][R2.64], R5 ;  /* 0x0000000502007986 */ /* 0x001fe2000c101904 */
[----:B------:R-:W-:Y:S05]  /*0130*/  EXIT ;  /* 0x000000000000794d */ /* 0x000fea0003800000 */
.L_x_0:
[----:B------:R-:W-:-:S00]  /*0140*/  BRA `(.L_x_0) ;  /* 0xfffffffc00fc7947 */ /* 0x000fc0000383ffff */
[----:B------:R-:W-:-:S00]  /*0150*/  NOP ;  /* 0x0000000000007918 */ /* 0x000fc00000000000 */
        /* <DEDUP_REMOVED lines=10> */
.L_x_2:


//--------------------- .text._Z10set_vectorifPf  --------------------------
	.section	.text._Z10set_vectorifPf,"ax",@progbits
	.align	128
        .global         _Z10set_vectorifPf
        .type           _Z10set_vectorifPf,@function
        .size           _Z10set_vectorifPf,(.L_x_3 - _Z10set_vectorifPf)
        .other          _Z10set_vectorifPf,@"STO_CUDA_ENTRY STV_DEFAULT"
_Z10set_vectorifPf:
.text._Z10set_vectorifPf:
        /* <DEDUP_REMOVED lines=8> */
[----:B------:R-:W0:Y:S01]  /*0080*/  LDC.64 R2, c[0x0][0x388] ;  /* 0x0000e200ff027b82 */ /* 0x000e220000000a00 */
[----:B------:R-:W1:Y:S07]  /*0090*/  LDCU.64 UR4, c[0x0][0x358] ;  /* 0x00006b00ff0477ac */ /* 0x000e6e0008000a00 */
[----:B------:R-:W1:Y:S01]  /*00a0*/  LDC R7, c[0x0][0x384] ;  /* 0x0000e100ff077b82 */ /* 0x000e620000000800 */
[----:B0-----:R-:W-:-:S05]  /*00b0*/  IMAD.WIDE R2, R5, 0x4, R2 ;  /* 0x0000000405027825 */ /* 0x001fca00078e0202 */
[----:B-1----:R-:W-:Y:S01]  /*00c0*/  STG.E desc[UR4][R2.64], R7 ;  /* 0x0000000702007986 */ /* 0x002fe2000c101904 */
[----:B------:R-:W-:Y:S05]  /*00d0*/  EXIT ;  /* 0x000000000000794d */ /* 0x000fea0003800000 */
.L_x_1:
        /* <DEDUP_REMOVED lines=10> */
.L_x_3:


//--------------------- .nv.shared.reserved.0     --------------------------
	.section	.nv.shared.reserved.0,"aw",@nobits
	.weak		__nv_reservedSMEM_offset_0_alias
	.size		__nv_reservedSMEM_offset_0_alias, 0, 64
	.other		__nv_reservedSMEM_offset_0_alias,@"STO_CUDA_RESERVED_SHARED STV_DEFAULT"
__nv_reservedSMEM_offset_0_alias:
	.zero		0
	.zero		64


//--------------------- .nv.constant0._Z17set_vector_risingifPf --------------------------
	.section	.nv.constant0._Z17set_vector_risingifPf,"a",@progbits
	.sectionflags	@""
	.align	4
.nv.constant0._Z17set_vector_risingifPf:
	.zero		912


//--------------------- .nv.constant0._Z10set_vectorifPf --------------------------
	.section	.nv.constant0._Z10set_vectorifPf,"a",@progbits
	.sectionflags	@""
	.align	4
.nv.constant0._Z10set_vectorifPf:
	.zero		912


//--------------------- SYMBOLS --------------------------

	.type		.nv.reservedSmem.offset0,@object
	.size		.nv.reservedSmem.offset0,0x4
